//
// Generated by NVIDIA NVVM Compiler
//
// Compiler Build ID: CL-36424714
// Cuda compilation tools, release 13.0, V13.0.88
// Based on NVVM 20.0.0
//

.version 9.0
.target sm_100
.address_size 64

	// .globl	_Z32MatrixVectorMultiplicationKernelPfS_S_i

.visible .entry _Z32MatrixVectorMultiplicationKernelPfS_S_i(
	.param .u64 .ptr .align 1 _Z32MatrixVectorMultiplicationKernelPfS_S_i_param_0,
	.param .u64 .ptr .align 1 _Z32MatrixVectorMultiplicationKernelPfS_S_i_param_1,
	.param .u64 .ptr .align 1 _Z32MatrixVectorMultiplicationKernelPfS_S_i_param_2,
	.param .u32 _Z32MatrixVectorMultiplicationKernelPfS_S_i_param_3
)
{
	.reg .pred 	%p<11>;
	.reg .b32 	%r<37>;
	.reg .b32 	%f<112>;
	.reg .b64 	%rd<31>;

	ld.param.u64 	%rd10, [_Z32MatrixVectorMultiplicationKernelPfS_S_i_param_0];
	ld.param.u64 	%rd11, [_Z32MatrixVectorMultiplicationKernelPfS_S_i_param_1];
	ld.param.u64 	%rd12, [_Z32MatrixVectorMultiplicationKernelPfS_S_i_param_2];
	ld.param.u32 	%r23, [_Z32MatrixVectorMultiplicationKernelPfS_S_i_param_3];
	cvta.to.global.u64 	%rd1, %rd12;
	cvta.to.global.u64 	%rd2, %rd11;
	mov.u32 	%r24, %ctaid.x;
	mov.u32 	%r25, %ntid.x;
	mov.u32 	%r26, %tid.x;
	mad.lo.s32 	%r1, %r24, %r25, %r26;
	setp.ge.s32 	%p1, %r1, %r23;
	@%p1 bra 	$L__BB0_15;
	setp.lt.s32 	%p2, %r23, 1;
	mov.f32 	%f111, 0f00000000;
	@%p2 bra 	$L__BB0_14;
	mul.lo.s32 	%r2, %r23, %r1;
	and.b32  	%r3, %r23, 15;
	setp.lt.u32 	%p3, %r23, 16;
	mov.f32 	%f111, 0f00000000;
	mov.b32 	%r33, 0;
	@%p3 bra 	$L__BB0_5;
	and.b32  	%r33, %r23, 2147483632;
	neg.s32 	%r31, %r33;
	add.s64 	%rd3, %rd2, 32;
	add.s64 	%rd29, %rd1, 32;
	mov.f32 	%f111, 0f00000000;
	mov.u32 	%r30, %r2;
$L__BB0_4:
	.pragma "nounroll";
	mul.wide.s32 	%rd13, %r30, 4;
	add.s64 	%rd14, %rd3, %rd13;
	ld.global.f32 	%f18, [%rd14+-32];
	ld.global.f32 	%f19, [%rd29+-32];
	fma.rn.f32 	%f20, %f18, %f19, %f111;
	ld.global.f32 	%f21, [%rd14+-28];
	ld.global.f32 	%f22, [%rd29+-28];
	fma.rn.f32 	%f23, %f21, %f22, %f20;
	ld.global.f32 	%f24, [%rd14+-24];
	ld.global.f32 	%f25, [%rd29+-24];
	fma.rn.f32 	%f26, %f24, %f25, %f23;
	ld.global.f32 	%f27, [%rd14+-20];
	ld.global.f32 	%f28, [%rd29+-20];
	fma.rn.f32 	%f29, %f27, %f28, %f26;
	ld.global.f32 	%f30, [%rd14+-16];
	ld.global.f32 	%f31, [%rd29+-16];
	fma.rn.f32 	%f32, %f30, %f31, %f29;
	ld.global.f32 	%f33, [%rd14+-12];
	ld.global.f32 	%f34, [%rd29+-12];
	fma.rn.f32 	%f35, %f33, %f34, %f32;
	ld.global.f32 	%f36, [%rd14+-8];
	ld.global.f32 	%f37, [%rd29+-8];
	fma.rn.f32 	%f38, %f36, %f37, %f35;
	ld.global.f32 	%f39, [%rd14+-4];
	ld.global.f32 	%f40, [%rd29+-4];
	fma.rn.f32 	%f41, %f39, %f40, %f38;
	ld.global.f32 	%f42, [%rd14];
	ld.global.f32 	%f43, [%rd29];
	fma.rn.f32 	%f44, %f42, %f43, %f41;
	ld.global.f32 	%f45, [%rd14+4];
	ld.global.f32 	%f46, [%rd29+4];
	fma.rn.f32 	%f47, %f45, %f46, %f44;
	ld.global.f32 	%f48, [%rd14+8];
	ld.global.f32 	%f49, [%rd29+8];
	fma.rn.f32 	%f50, %f48, %f49, %f47;
	ld.global.f32 	%f51, [%rd14+12];
	ld.global.f32 	%f52, [%rd29+12];
	fma.rn.f32 	%f53, %f51, %f52, %f50;
	ld.global.f32 	%f54, [%rd14+16];
	ld.global.f32 	%f55, [%rd29+16];
	fma.rn.f32 	%f56, %f54, %f55, %f53;
	ld.global.f32 	%f57, [%rd14+20];
	ld.global.f32 	%f58, [%rd29+20];
	fma.rn.f32 	%f59, %f57, %f58, %f56;
	ld.global.f32 	%f60, [%rd14+24];
	ld.global.f32 	%f61, [%rd29+24];
	fma.rn.f32 	%f62, %f60, %f61, %f59;
	ld.global.f32 	%f63, [%rd14+28];
	ld.global.f32 	%f64, [%rd29+28];
	fma.rn.f32 	%f111, %f63, %f64, %f62;
	add.s32 	%r31, %r31, 16;
	add.s32 	%r30, %r30, 16;
	add.s64 	%rd29, %rd29, 64;
	setp.ne.s32 	%p4, %r31, 0;
	@%p4 bra 	$L__BB0_4;
$L__BB0_5:
	setp.eq.s32 	%p5, %r3, 0;
	@%p5 bra 	$L__BB0_14;
	and.b32  	%r11, %r23, 7;
	setp.lt.u32 	%p6, %r3, 8;
	@%p6 bra 	$L__BB0_8;
	add.s32 	%r28, %r33, %r2;
	mul.wide.s32 	%rd15, %r28, 4;
	add.s64 	%rd16, %rd2, %rd15;
	ld.global.f32 	%f66, [%rd16];
	mul.wide.u32 	%rd17, %r33, 4;
	add.s64 	%rd18, %rd1, %rd17;
	ld.global.f32 	%f67, [%rd18];
	fma.rn.f32 	%f68, %f66, %f67, %f111;
	ld.global.f32 	%f69, [%rd16+4];
	ld.global.f32 	%f70, [%rd18+4];
	fma.rn.f32 	%f71, %f69, %f70, %f68;
	ld.global.f32 	%f72, [%rd16+8];
	ld.global.f32 	%f73, [%rd18+8];
	fma.rn.f32 	%f74, %f72, %f73, %f71;
	ld.global.f32 	%f75, [%rd16+12];
	ld.global.f32 	%f76, [%rd18+12];
	fma.rn.f32 	%f77, %f75, %f76, %f74;
	ld.global.f32 	%f78, [%rd16+16];
	ld.global.f32 	%f79, [%rd18+16];
	fma.rn.f32 	%f80, %f78, %f79, %f77;
	ld.global.f32 	%f81, [%rd16+20];
	ld.global.f32 	%f82, [%rd18+20];
	fma.rn.f32 	%f83, %f81, %f82, %f80;
	ld.global.f32 	%f84, [%rd16+24];
	ld.global.f32 	%f85, [%rd18+24];
	fma.rn.f32 	%f86, %f84, %f85, %f83;
	ld.global.f32 	%f87, [%rd16+28];
	ld.global.f32 	%f88, [%rd18+28];
	fma.rn.f32 	%f111, %f87, %f88, %f86;
	add.s32 	%r33, %r33, 8;
$L__BB0_8:
	setp.eq.s32 	%p7, %r11, 0;
	@%p7 bra 	$L__BB0_14;
	and.b32  	%r14, %r23, 3;
	setp.lt.u32 	%p8, %r11, 4;
	@%p8 bra 	$L__BB0_11;
	add.s32 	%r29, %r33, %r2;
	mul.wide.s32 	%rd19, %r29, 4;
	add.s64 	%rd20, %rd2, %rd19;
	ld.global.f32 	%f90, [%rd20];
	mul.wide.u32 	%rd21, %r33, 4;
	add.s64 	%rd22, %rd1, %rd21;
	ld.global.f32 	%f91, [%rd22];
	fma.rn.f32 	%f92, %f90, %f91, %f111;
	ld.global.f32 	%f93, [%rd20+4];
	ld.global.f32 	%f94, [%rd22+4];
	fma.rn.f32 	%f95, %f93, %f94, %f92;
	ld.global.f32 	%f96, [%rd20+8];
	ld.global.f32 	%f97, [%rd22+8];
	fma.rn.f32 	%f98, %f96, %f97, %f95;
	ld.global.f32 	%f99, [%rd20+12];
	ld.global.f32 	%f100, [%rd22+12];
	fma.rn.f32 	%f111, %f99, %f100, %f98;
	add.s32 	%r33, %r33, 4;
$L__BB0_11:
	setp.eq.s32 	%p9, %r14, 0;
	@%p9 bra 	$L__BB0_14;
	mul.wide.u32 	%rd23, %r33, 4;
	add.s64 	%rd30, %rd1, %rd23;
	add.s32 	%r36, %r33, %r2;
	neg.s32 	%r35, %r14;
$L__BB0_13:
	.pragma "nounroll";
	mul.wide.s32 	%rd24, %r36, 4;
	add.s64 	%rd25, %rd2, %rd24;
	ld.global.f32 	%f101, [%rd25];
	ld.global.f32 	%f102, [%rd30];
	fma.rn.f32 	%f111, %f101, %f102, %f111;
	add.s64 	%rd30, %rd30, 4;
	add.s32 	%r36, %r36, 1;
	add.s32 	%r35, %r35, 1;
	setp.ne.s32 	%p10, %r35, 0;
	@%p10 bra 	$L__BB0_13;
$L__BB0_14:
	cvta.to.global.u64 	%rd26, %rd10;
	mul.wide.s32 	%rd27, %r1, 4;
	add.s64 	%rd28, %rd26, %rd27;
	st.global.f32 	[%rd28], %f111;
$L__BB0_15:
	ret;

}


// ===== COMPILED SASS (sm_100) =====

	.target	sm_100

	.elftype	@"ET_EXEC"


//--------------------- .note.nv.tkinfo           --------------------------
	.section	.note.nv.tkinfo,"",@"SHT_NOTE"
	.sectionflags	@"SHF_NOTE_NV_TKINFO"
	.tkinfo
        /*0018*/ 	.word	0x00000002
        /*0030*/ 	.string	""
        /*0030*/ 	.string	"ptxas"
        /*0030*/ 	.string	"Cuda compilation tools, release 13.0, V13.0.88"
        /*0030*/ 	.string	"Build cuda_13.0.r13.0/compiler.36424714_0"
        /*0030*/ 	.string	"-arch sm_100 -m 64 "



//--------------------- .note.nv.cuinfo           --------------------------
	.section	.note.nv.cuinfo,"",@"SHT_NOTE"
	.sectionflags	@"SHF_NOTE_NV_CUINFO"
        /*0018*/ 	.short	0x0002
        /*001a*/ 	.short	0x0064
        /*001c*/ 	.short	0x0082
	.zero		2


//--------------------- .nv.info                  --------------------------
	.section	.nv.info,"",@"SHT_CUDA_INFO"
	.align	4


	//----- nvinfo : EIATTR_REGCOUNT
	.align		4
        /*0000*/ 	.byte	0x04, 0x2f
        /*0002*/ 	.short	(.L_1 - .L_0)
	.align		4
.L_0:
        /*0004*/ 	.word	index@(_Z32MatrixVectorMultiplicationKernelPfS_S_i)
        /*0008*/ 	.word	0x0000001e


	//----- nvinfo : EIATTR_FRAME_SIZE
	.align		4
.L_1:
        /*000c*/ 	.byte	0x04, 0x11
        /*000e*/ 	.short	(.L_3 - .L_2)
	.align		4
.L_2:
        /*0010*/ 	.word	index@(_Z32MatrixVectorMultiplicationKernelPfS_S_i)
        /*0014*/ 	.word	0x00000000


	//----- nvinfo : EIATTR_MIN_STACK_SIZE
	.align		4
.L_3:
        /*0018*/ 	.byte	0x04, 0x12
        /*001a*/ 	.short	(.L_5 - .L_4)
	.align		4
.L_4:
        /*001c*/ 	.word	index@(_Z32MatrixVectorMultiplicationKernelPfS_S_i)
        /*0020*/ 	.word	0x00000000
.L_5:


//--------------------- .nv.compat                --------------------------
	.section	.nv.compat,"",@"SHT_CUDA_COMPAT_INFO"
	.align	4
        /*0000*/ 	.byte	0x02, 0x09, 0x00, 0x00, 0x02, 0x02, 0x01, 0x00, 0x02, 0x05, 0x05, 0x00, 0x03, 0x07, 0x01, 0x01
        /*0010*/ 	.byte	0x02, 0x03, 0x00, 0x00, 0x02, 0x06, 0x01, 0x00, 0x04, 0x0b, 0x08, 0x00, 0x09, 0x00, 0x00, 0x00
        /*0020*/ 	.byte	0x00, 0x00, 0x00, 0x00


//--------------------- .nv.info._Z32MatrixVectorMultiplicationKernelPfS_S_i --------------------------
	.section	.nv.info._Z32MatrixVectorMultiplicationKernelPfS_S_i,"",@"SHT_CUDA_INFO"
	.sectionflags	@""
	.align	4


	//----- nvinfo : EIATTR_CUDA_API_VERSION
	.align		4
        /*0000*/ 	.byte	0x04, 0x37
        /*0002*/ 	.short	(.L_7 - .L_6)
.L_6:
        /*0004*/ 	.word	0x00000082


	//----- nvinfo : EIATTR_KPARAM_INFO
	.align		4
.L_7:
        /*0008*/ 	.byte	0x04, 0x17
        /*000a*/ 	.short	(.L_9 - .L_8)
.L_8:
        /*000c*/ 	.word	0x00000000
        /*0010*/ 	.short	0x0003
        /*0012*/ 	.short	0x0018
        /*0014*/ 	.byte	0x00, 0xf0, 0x11, 0x00


	//----- nvinfo : EIATTR_KPARAM_INFO
	.align		4
.L_9:
        /*0018*/ 	.byte	0x04, 0x17
        /*001a*/ 	.short	(.L_11 - .L_10)
.L_10:
        /*001c*/ 	.word	0x00000000
        /*0020*/ 	.short	0x0002
        /*0022*/ 	.short	0x0010
        /*0024*/ 	.byte	0x00, 0xf5, 0x21, 0x00


	//----- nvinfo : EIATTR_KPARAM_INFO
	.align		4
.L_11:
        /*0028*/ 	.byte	0x04, 0x17
        /*002a*/ 	.short	(.L_13 - .L_12)
.L_12:
        /*002c*/ 	.word	0x00000000
        /*0030*/ 	.short	0x0001
        /*0032*/ 	.short	0x0008
        /*0034*/ 	.byte	0x00, 0xf5, 0x21, 0x00


	//----- nvinfo : EIATTR_KPARAM_INFO
	.align		4
.L_13:
        /*0038*/ 	.byte	0x04, 0x17
        /*003a*/ 	.short	(.L_15 - .L_14)
.L_14:
        /*003c*/ 	.word	0x00000000
        /*0040*/ 	.short	0x0000
        /*0042*/ 	.short	0x0000
        /*0044*/ 	.byte	0x00, 0xf5, 0x21, 0x00


	//----- nvinfo : EIATTR_SPARSE_MMA_MASK
	.align		4
.L_15:
        /*0048*/ 	.byte	0x03, 0x50
        /*004a*/ 	.short	0x0000


	//----- nvinfo : EIATTR_MAXREG_COUNT
	.align		4
        /*004c*/ 	.byte	0x03, 0x1b
        /*004e*/ 	.short	0x00ff


	//----- nvinfo : EIATTR_MERCURY_ISA_VERSION
	.align		4
        /*0050*/ 	.byte	0x03, 0x5f
        /*0052*/ 	.short	0x0101


	//----- nvinfo : EIATTR_VRC_CTA_INIT_COUNT
	.align		4
        /*0054*/ 	.byte	0x02, 0x4a
	.zero		1
	.zero		1


	//----- nvinfo : EIATTR_EXIT_INSTR_OFFSETS
	.align		4
        /*0058*/ 	.byte	0x04, 0x1c
        /*005a*/ 	.short	(.L_17 - .L_16)


	//   ....[0]....
.L_16:
        /*005c*/ 	.word	0x00000070


	//   ....[1]....
        /*0060*/ 	.word	0x00000a90


	//----- nvinfo : EIATTR_CBANK_PARAM_SIZE
	.align		4
.L_17:
        /*0064*/ 	.byte	0x03, 0x19
        /*0066*/ 	.short	0x001c


	//----- nvinfo : EIATTR_PARAM_CBANK
	.align		4
        /*0068*/ 	.byte	0x04, 0x0a
        /*006a*/ 	.short	(.L_19 - .L_18)
	.align		4
.L_18:
        /*006c*/ 	.word	index@(.nv.constant0._Z32MatrixVectorMultiplicationKernelPfS_S_i)
        /*0070*/ 	.short	0x0380
        /*0072*/ 	.short	0x001c


	//----- nvinfo : EIATTR_SW_WAR
	.align		4
.L_19:
        /*0074*/ 	.byte	0x04, 0x36
        /*0076*/ 	.short	(.L_21 - .L_20)
.L_20:
        /*0078*/ 	.word	0x00000008
.L_21:


//--------------------- .nv.callgraph             --------------------------
	.section	.nv.callgraph,"",@"SHT_CUDA_CALLGRAPH"
	.align	4
	.sectionentsize	8
	.align		4
        /*0000*/ 	.word	0x00000000
	.align		4
        /*0004*/ 	.word	0xffffffff
	.align		4
        /*0008*/ 	.word	0x00000000
	.align		4
        /*000c*/ 	.word	0xfffffffe
	.align		4
        /*0010*/ 	.word	0x00000000
	.align		4
        /*0014*/ 	.word	0xfffffffd
	.align		4
        /*0018*/ 	.word	0x00000000
	.align		4
        /*001c*/ 	.word	0xfffffffc


//--------------------- .text._Z32MatrixVectorMultiplicationKernelPfS_S_i --------------------------
	.section	.text._Z32MatrixVectorMultiplicationKernelPfS_S_i,"ax",@progbits
	.align	128
        .global         _Z32MatrixVectorMultiplicationKernelPfS_S_i
        .type           _Z32MatrixVectorMultiplicationKernelPfS_S_i,@function
        .size           _Z32MatrixVectorMultiplicationKernelPfS_S_i,(.L_x_7 - _Z32MatrixVectorMultiplicationKernelPfS_S_i)
        .other          _Z32MatrixVectorMultiplicationKernelPfS_S_i,@"STO_CUDA_ENTRY STV_DEFAULT"
_Z32MatrixVectorMultiplicationKernelPfS_S_i:
.text._Z32MatrixVectorMultiplicationKernelPfS_S_i:
[----:B------:R-:W-:Y:S01]  /*0000*/  LDC R1, c[0x0][0x37c] ;  /* 0x0000df00ff017b82 */ /* 0x000fe20000000800 */
[----:B------:R-:W0:Y:S07]  /*0010*/  S2R R3, SR_TID.X ;  /* 0x0000000000037919 */ /* 0x000e2e0000002100 */
[----:B------:R-:W0:Y:S01]  /*0020*/  S2UR UR4, SR_CTAID.X ;  /* 0x00000000000479c3 */ /* 0x000e220000002500 */
[----:B------:R-:W1:Y:S07]  /*0030*/  LDCU UR11, c[0x0][0x398] ;  /* 0x00007300ff0b77ac */ /* 0x000e6e0008000800 */
[----:B------:R-:W0:Y:S02]  /*0040*/  LDC R0, c[0x0][0x360] ;  /* 0x0000d800ff007b82 */ /* 0x000e240000000800 */
[----:B0-----:R-:W-:-:S05]  /*0050*/  IMAD R0, R0, UR4, R3 ;  /* 0x0000000400007c24 */ /* 0x001fca000f8e0203 */
[----:B-1----:R-:W-:-:S13]  /*0060*/  ISETP.GE.AND P0, PT, R0, UR11, PT ;  /* 0x0000000b00007c0c */ /* 0x002fda000bf06270 */
[----:B------:R-:W-:Y:S05]  /*0070*/  @P0 EXIT ;  /* 0x000000000000094d */ /* 0x000fea0003800000 */
[----:B------:R-:W-:Y:S01]  /*0080*/  UISETP.GE.AND UP0, UPT, UR11, 0x1, UPT ;  /* 0x000000010b00788c */ /* 0x000fe2000bf06270 */
[----:B------:R-:W-:Y:S01]  /*0090*/  HFMA2 R15, -RZ, RZ, 0, 0 ;  /* 0x00000000ff0f7431 */ /* 0x000fe200000001ff */
[----:B------:R-:W0:Y:S07]  /*00a0*/  LDCU.64 UR12, c[0x0][0x358] ;  /* 0x00006b00ff0c77ac */ /* 0x000e2e0008000a00 */
[----:B------:R-:W-:Y:S05]  /*00b0*/  BRA.U !UP0, `(.L_x_0) ;  /* 0x0000000908687547 */ /* 0x000fea000b800000 */
[----:B------:R-:W-:Y:S02]  /*00c0*/  UISETP.GE.U32.AND UP1, UPT, UR11, 0x10, UPT ;  /* 0x000000100b00788c */ /* 0x000fe4000bf26070 */
[----:B------:R-:W-:Y:S01]  /*00d0*/  IMAD R7, R0, UR11, RZ ;  /* 0x0000000b00077c24 */ /* 0x000fe2000f8e02ff */
[----:B------:R-:W-:Y:S01]  /*00e0*/  ULOP3.LUT UR8, UR11, 0xf, URZ, 0xc0, !UPT ;  /* 0x0000000f0b087892 */ /* 0x000fe2000f8ec0ff */
[----:B------:R-:W-:Y:S02]  /*00f0*/  MOV R15, RZ ;  /* 0x000000ff000f7202 */ /* 0x000fe40000000f00 */
[----:B------:R-:W-:Y:S01]  /*0100*/  MOV R8, RZ ;  /* 0x000000ff00087202 */ /* 0x000fe20000000f00 */
[----:B------:R-:W-:Y:S02]  /*0110*/  UISETP.NE.AND UP0, UPT, UR8, URZ, UPT ;  /* 0x000000ff0800728c */ /* 0x000fe4000bf05270 */
[----:B------:R-:W-:Y:S09]  /*0120*/  BRA.U !UP1, `(.L_x_1) ;  /* 0x0000000509187547 */ /* 0x000ff2000b800000 */
[----:B------:R-:W1:Y:S01]  /*0130*/  LDCU.64 UR4, c[0x0][0x390] ;  /* 0x00007200ff0477ac */ /* 0x000e620008000a00 */
[----:B------:R-:W-:Y:S02]  /*0140*/  MOV R15, RZ ;  /* 0x000000ff000f7202 */ /* 0x000fe40000000f00 */
[----:B------:R-:W-:Y:S01]  /*0150*/  MOV R6, R7 ;  /* 0x0000000700067202 */ /* 0x000fe20000000f00 */
[----:B------:R-:W2:Y:S01]  /*0160*/  LDCU.64 UR6, c[0x0][0x388] ;  /* 0x00007100ff0677ac */ /* 0x000ea20008000a00 */
[----:B------:R-:W-:-:S04]  /*0170*/  ULOP3.LUT UR9, UR11, 0x7ffffff0, URZ, 0xc0, !UPT ;  /* 0x7ffffff00b097892 */ /* 0x000fc8000f8ec0ff */
[----:B------:R-:W-:Y:S02]  /*0180*/  UIADD3 UR10, UPT, UPT, -UR9, URZ, URZ ;  /* 0x000000ff090a7290 */ /* 0x000fe4000fffe1ff */
[----:B------:R-:W-:Y:S01]  /*0190*/  MOV R8, UR9 ;  /* 0x0000000900087c02 */ /* 0x000fe20008000f00 */
[----:B-1----:R-:W-:-:S04]  /*01a0*/  UIADD3 UR4, UP2, UPT, UR4, 0x20, URZ ;  /* 0x0000002004047890 */ /* 0x002fc8000ff5e0ff */
[----:B------:R-:W-:Y:S02]  /*01b0*/  UIADD3.X UR5, UPT, UPT, URZ, UR5, URZ, UP2, !UPT ;  /* 0x00000005ff057290 */ /* 0x000fe400097fe4ff */
[----:B--2---:R-:W-:Y:S01]  /*01c0*/  UIADD3 UR6, UP1, UPT, UR6, 0x20, URZ ;  /* 0x0000002006067890 */ /* 0x004fe2000ff3e0ff */
[----:B------:R-:W-:-:S03]  /*01d0*/  MOV R2, UR4 ;  /* 0x0000000400027c02 */ /* 0x000fc60008000f00 */
[----:B------:R-:W-:Y:S01]  /*01e0*/  MOV R3, UR5 ;  /* 0x0000000500037c02 */ /* 0x000fe20008000f00 */
[----:B------:R-:W-:-:S12]  /*01f0*/  UIADD3.X UR7, UPT, UPT, URZ, UR7, URZ, UP1, !UPT ;  /* 0x00000007ff077290 */ /* 0x000fd80008ffe4ff */
.L_x_2:
[----:B------:R-:W-:Y:S01]  /*0200*/  MOV R4, UR6 ;  /* 0x0000000600047c02 */ /* 0x000fe20008000f00 */
[----:B0-----:R-:W2:Y:S01]  /*0210*/  LDG.E R17, desc[UR12][R2.64+-0x20] ;  /* 0xffffe00c02117981 */ /* 0x001ea2000c1e1900 */
[----:B------:R-:W-:-:S03]  /*0220*/  MOV R5, UR7 ;  /* 0x0000000700057c02 */ /* 0x000fc60008000f00 */
[----:B------:R-:W3:Y:S01]  /*0230*/  LDG.E R25, desc[UR12][R2.64+-0x1c] ;  /* 0xffffe40c02197981 */ /* 0x000ee2000c1e1900 */
[----:B------:R-:W-:-:S03]  /*0240*/  IMAD.WIDE R4, R6, 0x4, R4 ;  /* 0x0000000406047825 */ /* 0x000fc600078e0204 */
[----:B------:R-:W4:Y:S04]  /*0250*/  LDG.E R19, desc[UR12][R2.64+-0x18] ;  /* 0xffffe80c02137981 */ /* 0x000f28000c1e1900 */
[----:B------:R-:W2:Y:S04]  /*0260*/  LDG.E R16, desc[UR12][R4.64+-0x20] ;  /* 0xffffe00c04107981 */ /* 0x000ea8000c1e1900 */
[----:B------:R-:W3:Y:S04]  /*0270*/  LDG.E R18, desc[UR12][R4.64+-0x1c] ;  /* 0xffffe40c04127981 */ /* 0x000ee8000c1e1900 */
[----:B------:R-:W4:Y:S04]  /*0280*/  LDG.E R20, desc[UR12][R4.64+-0x18] ;  /* 0xffffe80c04147981 */ /* 0x000f28000c1e1900 */
[----:B------:R-:W5:Y:S04]  /*0290*/  LDG.E R22, desc[UR12][R2.64+-0x14] ;  /* 0xffffec0c02167981 */ /* 0x000f68000c1e1900 */
        /* <DEDUP_REMOVED lines=8> */
[----:B------:R-:W5:Y:S01]  /*0320*/  LDG.E R14, desc[UR12][R4.64+-0x4] ;  /* 0xfffffc0c040e7981 */ /* 0x000f62000c1e1900 */
[----:B--2---:R-:W-:-:S03]  /*0330*/  FFMA R17, R16, R17, R15 ;  /* 0x0000001110117223 */ /* 0x004fc6000000000f */
[----:B------:R-:W2:Y:S04]  /*0340*/  LDG.E R15, desc[UR12][R2.64] ;  /* 0x0000000c020f7981 */ /* 0x000ea8000c1e1900 */
[----:B------:R-:W2:Y:S01]  /*0350*/  LDG.E R16, desc[UR12][R4.64] ;  /* 0x0000000c04107981 */ /* 0x000ea2000c1e1900 */
[----:B---3--:R-:W-:-:S03]  /*0360*/  FFMA R25, R18, R25, R17 ;  /* 0x0000001912197223 */ /* 0x008fc60000000011 */
[----:B------:R-:W3:Y:S01]  /*0370*/  LDG.E R17, desc[UR12][R2.64+0x4] ;  /* 0x0000040c02117981 */ /* 0x000ee2000c1e1900 */
[----:B----4-:R-:W-:-:S03]  /*0380*/  FFMA R26, R20, R19, R25 ;  /* 0x00000013141a7223 */ /* 0x010fc60000000019 */
[----:B------:R-:W3:Y:S04]  /*0390*/  LDG.E R18, desc[UR12][R4.64+0x4] ;  /* 0x0000040c04127981 */ /* 0x000ee8000c1e1900 */
[----:B------:R-:W4:Y:S01]  /*03a0*/  LDG.E R20, desc[UR12][R2.64+0x8] ;  /* 0x0000080c02147981 */ /* 0x000f22000c1e1900 */
[----:B-----5:R-:W-:-:S03]  /*03b0*/  FFMA R25, R21, R22, R26 ;  /* 0x0000001615197223 */ /* 0x020fc6000000001a */
[----:B------:R-:W4:Y:S04]  /*03c0*/  LDG.E R19, desc[UR12][R4.64+0x8] ;  /* 0x0000080c04137981 */ /* 0x000f28000c1e1900 */
[----:B------:R-:W5:Y:S01]  /*03d0*/  LDG.E R22, desc[UR12][R2.64+0xc] ;  /* 0x00000c0c02167981 */ /* 0x000f62000c1e1900 */
[----:B------:R-:W-:-:S03]  /*03e0*/  FFMA R25, R24, R23, R25 ;  /* 0x0000001718197223 */ /* 0x000fc60000000019 */
[----:B------:R-:W5:Y:S04]  /*03f0*/  LDG.E R21, desc[UR12][R4.64+0xc] ;  /* 0x00000c0c04157981 */ /* 0x000f68000c1e1900 */
[----:B------:R-:W5:Y:S01]  /*0400*/  LDG.E R24, desc[UR12][R2.64+0x10] ;  /* 0x0000100c02187981 */ /* 0x000f62000c1e1900 */
[----:B------:R-:W-:-:S03]  /*0410*/  FFMA R25, R10, R9, R25 ;  /* 0x000000090a197223 */ /* 0x000fc60000000019 */
[----:B------:R-:W5:Y:S04]  /*0420*/  LDG.E R23, desc[UR12][R4.64+0x10] ;  /* 0x0000100c04177981 */ /* 0x000f68000c1e1900 */
[----:B------:R-:W5:Y:S01]  /*0430*/  LDG.E R10, desc[UR12][R2.64+0x14] ;  /* 0x0000140c020a7981 */ /* 0x000f62000c1e1900 */
[----:B------:R-:W-:-:S03]  /*0440*/  FFMA R27, R12, R11, R25 ;  /* 0x0000000b0c1b7223 */ /* 0x000fc60000000019 */
[----:B------:R-:W5:Y:S04]  /*0450*/  LDG.E R9, desc[UR12][R4.64+0x14] ;  /* 0x0000140c04097981 */ /* 0x000f68000c1e1900 */
[----:B------:R-:W5:Y:S04]  /*0460*/  LDG.E R11, desc[UR12][R2.64+0x18] ;  /* 0x0000180c020b7981 */ /* 0x000f68000c1e1900 */
[----:B------:R-:W5:Y:S04]  /*0470*/  LDG.E R12, desc[UR12][R4.64+0x18] ;  /* 0x0000180c040c7981 */ /* 0x000f68000c1e1900 */
[----:B------:R-:W5:Y:S04]  /*0480*/  LDG.E R25, desc[UR12][R4.64+0x1c] ;  /* 0x00001c0c04197981 */ /* 0x000f68000c1e1900 */
[----:B------:R0:W5:Y:S01]  /*0490*/  LDG.E R26, desc[UR12][R2.64+0x1c] ;  /* 0x00001c0c021a7981 */ /* 0x000162000c1e1900 */
[----:B------:R-:W-:Y:S01]  /*04a0*/  FFMA R13, R14, R13, R27 ;  /* 0x0000000d0e0d7223 */ /* 0x000fe2000000001b */
[----:B------:R-:W-:-:S04]  /*04b0*/  UIADD3 UR10, UPT, UPT, UR10, 0x10, URZ ;  /* 0x000000100a0a7890 */ /* 0x000fc8000fffe0ff */
[----:B------:R-:W-:Y:S01]  /*04c0*/  UISETP.NE.AND UP1, UPT, UR10, URZ, UPT ;  /* 0x000000ff0a00728c */ /* 0x000fe2000bf25270 */
[----:B0-----:R-:W-:Y:S02]  /*04d0*/  IADD3 R2, P0, PT, R2, 0x40, RZ ;  /* 0x0000004002027810 */ /* 0x001fe40007f1e0ff */
[----:B------:R-:W-:Y:S02]  /*04e0*/  IADD3 R6, PT, PT, R6, 0x10, RZ ;  /* 0x0000001006067810 */ /* 0x000fe40007ffe0ff */
[----:B------:R-:W-:Y:S01]  /*04f0*/  IADD3.X R3, PT, PT, RZ, R3, RZ, P0, !PT ;  /* 0x00000003ff037210 */ /* 0x000fe200007fe4ff */
[----:B--2---:R-:W-:-:S04]  /*0500*/  FFMA R13, R16, R15, R13 ;  /* 0x0000000f100d7223 */ /* 0x004fc8000000000d */
[----:B---3--:R-:W-:-:S04]  /*0510*/  FFMA R18, R18, R17, R13 ;  /* 0x0000001112127223 */ /* 0x008fc8000000000d */
[----:B----4-:R-:W-:-:S04]  /*0520*/  FFMA R18, R19, R20, R18 ;  /* 0x0000001413127223 */ /* 0x010fc80000000012 */
[----:B-----5:R-:W-:-:S04]  /*0530*/  FFMA R18, R21, R22, R18 ;  /* 0x0000001615127223 */ /* 0x020fc80000000012 */
[----:B------:R-:W-:-:S04]  /*0540*/  FFMA R18, R23, R24, R18 ;  /* 0x0000001817127223 */ /* 0x000fc80000000012 */
[----:B------:R-:W-:-:S04]  /*0550*/  FFMA R9, R9, R10, R18 ;  /* 0x0000000a09097223 */ /* 0x000fc80000000012 */
[----:B------:R-:W-:-:S04]  /*0560*/  FFMA R12, R12, R11, R9 ;  /* 0x0000000b0c0c7223 */ /* 0x000fc80000000009 */
[----:B------:R-:W-:Y:S01]  /*0570*/  FFMA R15, R25, R26, R12 ;  /* 0x0000001a190f7223 */ /* 0x000fe2000000000c */
[----:B------:R-:W-:Y:S06]  /*0580*/  BRA.U UP1, `(.L_x_2) ;  /* 0xfffffffd011c7547 */ /* 0x000fec000b83ffff */
.L_x_1:
[----:B------:R-:W-:Y:S05]  /*0590*/  BRA.U !UP0, `(.L_x_0) ;  /* 0x0000000508307547 */ /* 0x000fea000b800000 */
[----:B------:R-:W-:Y:S02]  /*05a0*/  UISETP.GE.U32.AND UP0, UPT, UR8, 0x8, UPT ;  /* 0x000000080800788c */ /* 0x000fe4000bf06070 */
[----:B------:R-:W-:-:S04]  /*05b0*/  ULOP3.LUT UR5, UR11, 0x7, URZ, 0xc0, !UPT ;  /* 0x000000070b057892 */ /* 0x000fc8000f8ec0ff */
[----:B------:R-:W-:-:S03]  /*05c0*/  UISETP.NE.AND UP1, UPT, UR5, URZ, UPT ;  /* 0x000000ff0500728c */ /* 0x000fc6000bf25270 */
[----:B------:R-:W-:Y:S08]  /*05d0*/  BRA.U !UP0, `(.L_x_3) ;  /* 0x0000000108787547 */ /* 0x000ff0000b800000 */
[----:B------:R-:W1:Y:S01]  /*05e0*/  LDC.64 R2, c[0x0][0x388] ;  /* 0x0000e200ff027b82 */ /* 0x000e620000000a00 */
[----:B------:R-:W-:-:S07]  /*05f0*/  IADD3 R9, PT, PT, R7, R8, RZ ;  /* 0x0000000807097210 */ /* 0x000fce0007ffe0ff */
[----:B------:R-:W2:Y:S01]  /*0600*/  LDC.64 R4, c[0x0][0x390] ;  /* 0x0000e400ff047b82 */ /* 0x000ea20000000a00 */
[----:B-1----:R-:W-:-:S05]  /*0610*/  IMAD.WIDE R2, R9, 0x4, R2 ;  /* 0x0000000409027825 */ /* 0x002fca00078e0202 */
[----:B0-----:R-:W3:Y:S01]  /*0620*/  LDG.E R10, desc[UR12][R2.64] ;  /* 0x0000000c020a7981 */ /* 0x001ee2000c1e1900 */
[----:B--2---:R-:W-:-:S03]  /*0630*/  IMAD.WIDE.U32 R4, R8, 0x4, R4 ;  /* 0x0000000408047825 */ /* 0x004fc600078e0004 */
[----:B------:R-:W2:Y:S04]  /*0640*/  LDG.E R13, desc[UR12][R2.64+0x4] ;  /* 0x0000040c020d7981 */ /* 0x000ea8000c1e1900 */
[----:B------:R-:W3:Y:S04]  /*0650*/  LDG.E R11, desc[UR12][R4.64] ;  /* 0x0000000c040b7981 */ /* 0x000ee8000c1e1900 */
[----:B------:R-:W2:Y:S04]  /*0660*/  LDG.E R12, desc[UR12][R4.64+0x4] ;  /* 0x0000040c040c7981 */ /* 0x000ea8000c1e1900 */
[----:B------:R-:W4:Y:S04]  /*0670*/  LDG.E R17, desc[UR12][R2.64+0x8] ;  /* 0x0000080c02117981 */ /* 0x000f28000c1e1900 */
        /* <DEDUP_REMOVED lines=11> */
[----:B------:R-:W-:Y:S01]  /*0730*/  IADD3 R8, PT, PT, R8, 0x8, RZ ;  /* 0x0000000808087810 */ /* 0x000fe20007ffe0ff */
[----:B---3--:R-:W-:-:S04]  /*0740*/  FFMA R10, R10, R11, R15 ;  /* 0x0000000b0a0a7223 */ /* 0x008fc8000000000f */
[----:B--2---:R-:W-:-:S04]  /*0750*/  FFMA R10, R13, R12, R10 ;  /* 0x0000000c0d0a7223 */ /* 0x004fc8000000000a */
[----:B----4-:R-:W-:-:S04]  /*0760*/  FFMA R10, R17, R14, R10 ;  /* 0x0000000e110a7223 */ /* 0x010fc8000000000a */
[----:B-----5:R-:W-:-:S04]  /*0770*/  FFMA R10, R19, R16, R10 ;  /* 0x00000010130a7223 */ /* 0x020fc8000000000a */
[----:B------:R-:W-:-:S04]  /*0780*/  FFMA R10, R21, R18, R10 ;  /* 0x00000012150a7223 */ /* 0x000fc8000000000a */
[----:B------:R-:W-:-:S04]  /*0790*/  FFMA R23, R23, R20, R10 ;  /* 0x0000001417177223 */ /* 0x000fc8000000000a */
[----:B------:R-:W-:-:S04]  /*07a0*/  FFMA R6, R6, R9, R23 ;  /* 0x0000000906067223 */ /* 0x000fc80000000017 */
[----:B------:R-:W-:-:S07]  /*07b0*/  FFMA R15, R25, R22, R6 ;  /* 0x00000016190f7223 */ /* 0x000fce0000000006 */
.L_x_3:
        /* <DEDUP_REMOVED lines=17> */
[----:B------:R-:W5:Y:S01]  /*08d0*/  LDG.E R14, desc[UR12][R4.64+0xc] ;  /* 0x00000c0c040e7981 */ /* 0x000f62000c1e1900 */
[----:B------:R-:W-:Y:S01]  /*08e0*/  IADD3 R8, PT, PT, R8, 0x4, RZ ;  /* 0x0000000408087810 */ /* 0x000fe20007ffe0ff */
[----:B---3--:R-:W-:-:S04]  /*08f0*/  FFMA R6, R6, R9, R15 ;  /* 0x0000000906067223 */ /* 0x008fc8000000000f */
[----:B--2---:R-:W-:-:S04]  /*0900*/  FFMA R6, R11, R10, R6 ;  /* 0x0000000a0b067223 */ /* 0x004fc80000000006 */
[----:B----4-:R-:W-:-:S04]  /*0910*/  FFMA R6, R13, R12, R6 ;  /* 0x0000000c0d067223 */ /* 0x010fc80000000006 */
[----:B-----5:R-:W-:-:S07]  /*0920*/  FFMA R15, R17, R14, R6 ;  /* 0x0000000e110f7223 */ /* 0x020fce0000000006 */
.L_x_4:
[----:B------:R-:W-:Y:S05]  /*0930*/  BRA.U !UP1, `(.L_x_0) ;  /* 0x0000000109487547 */ /* 0x000fea000b800000 */
[----:B------:R-:W1:Y:S01]  /*0940*/  LDC.64 R2, c[0x0][0x390] ;  /* 0x0000e400ff027b82 */ /* 0x000e620000000a00 */
[----:B------:R-:W-:Y:S01]  /*0950*/  IADD3 R7, PT, PT, R7, R8, RZ ;  /* 0x0000000807077210 */ /* 0x000fe20007ffe0ff */
[----:B------:R-:W-:-:S06]  /*0960*/  UIADD3 UR4, UPT, UPT, -UR4, URZ, URZ ;  /* 0x000000ff04047290 */ /* 0x000fcc000fffe1ff */
[----:B------:R-:W2:Y:S01]  /*0970*/  LDC.64 R10, c[0x0][0x388] ;  /* 0x0000e200ff0a7b82 */ /* 0x000ea20000000a00 */
[----:B-1----:R-:W-:-:S03]  /*0980*/  IMAD.WIDE.U32 R2, R8, 0x4, R2 ;  /* 0x0000000408027825 */ /* 0x002fc600078e0002 */
[----:B------:R-:W-:Y:S02]  /*0990*/  MOV R6, R2 ;  /* 0x0000000200067202 */ /* 0x000fe40000000f00 */
[----:B------:R-:W-:-:S07]  /*09a0*/  MOV R5, R3 ;  /* 0x0000000300057202 */ /* 0x000fce0000000f00 */
.L_x_5:
[----:B--2---:R-:W-:Y:S01]  /*09b0*/  IMAD.WIDE R2, R7, 0x4, R10 ;  /* 0x0000000407027825 */ /* 0x004fe200078e020a */
[----:B------:R-:W-:-:S05]  /*09c0*/  MOV R4, R6 ;  /* 0x0000000600047202 */ /* 0x000fca0000000f00 */
[----:B0-----:R-:W2:Y:S04]  /*09d0*/  LDG.E R2, desc[UR12][R2.64] ;  /* 0x0000000c02027981 */ /* 0x001ea8000c1e1900 */
[----:B------:R0:W2:Y:S01]  /*09e0*/  LDG.E R4, desc[UR12][R4.64] ;  /* 0x0000000c04047981 */ /* 0x0000a2000c1e1900 */
[----:B------:R-:W-:Y:S01]  /*09f0*/  UIADD3 UR4, UPT, UPT, UR4, 0x1, URZ ;  /* 0x0000000104047890 */ /* 0x000fe2000fffe0ff */
[----:B------:R-:W-:Y:S02]  /*0a00*/  IADD3 R6, P0, PT, R6, 0x4, RZ ;  /* 0x0000000406067810 */ /* 0x000fe40007f1e0ff */
[----:B------:R-:W-:Y:S01]  /*0a10*/  IADD3 R7, PT, PT, R7, 0x1, RZ ;  /* 0x0000000107077810 */ /* 0x000fe20007ffe0ff */
[----:B------:R-:W-:Y:S01]  /*0a20*/  UISETP.NE.AND UP0, UPT, UR4, URZ, UPT ;  /* 0x000000ff0400728c */ /* 0x000fe2000bf05270 */
[----:B0-----:R-:W-:Y:S01]  /*0a30*/  IADD3.X R5, PT, PT, RZ, R5, RZ, P0, !PT ;  /* 0x00000005ff057210 */ /* 0x001fe200007fe4ff */
[----:B--2---:R-:W-:-:S07]  /*0a40*/  FFMA R15, R2, R4, R15 ;  /* 0x00000004020f7223 */ /* 0x004fce000000000f */
[----:B------:R-:W-:Y:S05]  /*0a50*/  BRA.U UP0, `(.L_x_5) ;  /* 0xfffffffd00d47547 */ /* 0x000fea000b83ffff */
.L_x_0:
[----:B------:R-:W1:Y:S02]  /*0a60*/  LDC.64 R2, c[0x0][0x380] ;  /* 0x0000e000ff027b82 */ /* 0x000e640000000a00 */
[----:B-1----:R-:W-:-:S05]  /*0a70*/  IMAD.WIDE R2, R0, 0x4, R2 ;  /* 0x0000000400027825 */ /* 0x002fca00078e0202 */
[----:B0-----:R-:W-:Y:S01]  /*0a80*/  STG.E desc[UR12][R2.64], R15 ;  /* 0x0000000f02007986 */ /* 0x001fe2000c10190c */
[----:B------:R-:W-:Y:S05]  /*0a90*/  EXIT ;  /* 0x000000000000794d */ /* 0x000fea0003800000 */
.L_x_6:
[----:B------:R-:W-:-:S00]  /*0aa0*/  BRA `(.L_x_6) ;  /* 0xfffffffc00fc7947 */ /* 0x000fc0000383ffff */
[----:B------:R-:W-:-:S00]  /*0ab0*/  NOP ;  /* 0x0000000000007918 */ /* 0x000fc00000000000 */
        /* <DEDUP_REMOVED lines=12> */
.L_x_7:


//--------------------- .nv.shared.reserved.0     --------------------------
	.section	.nv.shared.reserved.0,"aw",@nobits
	.weak		__nv_reservedSMEM_offset_0_alias
	.size		__nv_reservedSMEM_offset_0_alias, 0, 64
	.other		__nv_reservedSMEM_offset_0_alias,@"STO_CUDA_RESERVED_SHARED STV_DEFAULT"
__nv_reservedSMEM_offset_0_alias:
	.zero		0
	.zero		64


//--------------------- .nv.constant0._Z32MatrixVectorMultiplicationKernelPfS_S_i --------------------------
	.section	.nv.constant0._Z32MatrixVectorMultiplicationKernelPfS_S_i,"a",@progbits
	.sectionflags	@""
	.align	4
.nv.constant0._Z32MatrixVectorMultiplicationKernelPfS_S_i:
	.zero		924


//--------------------- SYMBOLS --------------------------

	.type		.nv.reservedSmem.offset0,@object
	.size		.nv.reservedSmem.offset0,0x4
